//
// Generated by NVIDIA NVVM Compiler
//
// Compiler Build ID: CL-36424714
// Cuda compilation tools, release 13.0, V13.0.88
// Based on NVVM 20.0.0
//

.version 9.0
.target sm_100
.address_size 64

	// .globl	_Z4iotamPll

.visible .entry _Z4iotamPll(
	.param .u64 _Z4iotamPll_param_0,
	.param .u64 .ptr .align 1 _Z4iotamPll_param_1,
	.param .u64 _Z4iotamPll_param_2
)
{
	.reg .pred 	%p<2>;
	.reg .b32 	%r<5>;
	.reg .b64 	%rd<9>;

	ld.param.u64 	%rd4, [_Z4iotamPll_param_0];
	ld.param.u64 	%rd2, [_Z4iotamPll_param_1];
	ld.param.u64 	%rd3, [_Z4iotamPll_param_2];
	mov.u32 	%r1, %ctaid.x;
	mov.u32 	%r2, %ntid.x;
	mov.u32 	%r3, %tid.x;
	mad.lo.s32 	%r4, %r1, %r2, %r3;
	cvt.u64.u32 	%rd1, %r4;
	setp.le.u64 	%p1, %rd4, %rd1;
	@%p1 bra 	$L__BB0_2;
	cvta.to.global.u64 	%rd5, %rd2;
	add.s64 	%rd6, %rd3, %rd1;
	shl.b64 	%rd7, %rd1, 3;
	add.s64 	%rd8, %rd5, %rd7;
	st.global.u64 	[%rd8], %rd6;
$L__BB0_2:
	ret;

}


// ===== COMPILED SASS (sm_100) =====

	.target	sm_100

	.elftype	@"ET_EXEC"


//--------------------- .note.nv.tkinfo           --------------------------
	.section	.note.nv.tkinfo,"",@"SHT_NOTE"
	.sectionflags	@"SHF_NOTE_NV_TKINFO"
	.tkinfo
        /*0018*/ 	.word	0x00000002
        /*0030*/ 	.string	""
        /*0030*/ 	.string	"ptxas"
        /*0030*/ 	.string	"Cuda compilation tools, release 13.0, V13.0.88"
        /*0030*/ 	.string	"Build cuda_13.0.r13.0/compiler.36424714_0"
        /*0030*/ 	.string	"-arch sm_100 -m 64 "



//--------------------- .note.nv.cuinfo           --------------------------
	.section	.note.nv.cuinfo,"",@"SHT_NOTE"
	.sectionflags	@"SHF_NOTE_NV_CUINFO"
        /*0018*/ 	.short	0x0002
        /*001a*/ 	.short	0x0064
        /*001c*/ 	.short	0x0082
	.zero		2


//--------------------- .nv.info                  --------------------------
	.section	.nv.info,"",@"SHT_CUDA_INFO"
	.align	4


	//----- nvinfo : EIATTR_REGCOUNT
	.align		4
        /*0000*/ 	.byte	0x04, 0x2f
        /*0002*/ 	.short	(.L_1 - .L_0)
	.align		4
.L_0:
        /*0004*/ 	.word	index@(_Z4iotamPll)
        /*0008*/ 	.word	0x00000008


	//----- nvinfo : EIATTR_FRAME_SIZE
	.align		4
.L_1:
        /*000c*/ 	.byte	0x04, 0x11
        /*000e*/ 	.short	(.L_3 - .L_2)
	.align		4
.L_2:
        /*0010*/ 	.word	index@(_Z4iotamPll)
        /*0014*/ 	.word	0x00000000


	//----- nvinfo : EIATTR_MIN_STACK_SIZE
	.align		4
.L_3:
        /*0018*/ 	.byte	0x04, 0x12
        /*001a*/ 	.short	(.L_5 - .L_4)
	.align		4
.L_4:
        /*001c*/ 	.word	index@(_Z4iotamPll)
        /*0020*/ 	.word	0x00000000
.L_5:


//--------------------- .nv.compat                --------------------------
	.section	.nv.compat,"",@"SHT_CUDA_COMPAT_INFO"
	.align	4
        /*0000*/ 	.byte	0x02, 0x09, 0x00, 0x00, 0x02, 0x02, 0x01, 0x00, 0x02, 0x05, 0x05, 0x00, 0x03, 0x07, 0x01, 0x01
        /*0010*/ 	.byte	0x02, 0x03, 0x00, 0x00, 0x02, 0x06, 0x01, 0x00, 0x04, 0x0b, 0x08, 0x00, 0x09, 0x00, 0x00, 0x00
        /*0020*/ 	.byte	0x00, 0x00, 0x00, 0x00


//--------------------- .nv.info._Z4iotamPll      --------------------------
	.section	.nv.info._Z4iotamPll,"",@"SHT_CUDA_INFO"
	.sectionflags	@""
	.align	4


	//----- nvinfo : EIATTR_CUDA_API_VERSION
	.align		4
        /*0000*/ 	.byte	0x04, 0x37
        /*0002*/ 	.short	(.L_7 - .L_6)
.L_6:
        /*0004*/ 	.word	0x00000082


	//----- nvinfo : EIATTR_KPARAM_INFO
	.align		4
.L_7:
        /*0008*/ 	.byte	0x04, 0x17
        /*000a*/ 	.short	(.L_9 - .L_8)
.L_8:
        /*000c*/ 	.word	0x00000000
        /*0010*/ 	.short	0x0002
        /*0012*/ 	.short	0x0010
        /*0014*/ 	.byte	0x00, 0xf0, 0x21, 0x00


	//----- nvinfo : EIATTR_KPARAM_INFO
	.align		4
.L_9:
        /*0018*/ 	.byte	0x04, 0x17
        /*001a*/ 	.short	(.L_11 - .L_10)
.L_10:
        /*001c*/ 	.word	0x00000000
        /*0020*/ 	.short	0x0001
        /*0022*/ 	.short	0x0008
        /*0024*/ 	.byte	0x00, 0xf5, 0x21, 0x00


	//----- nvinfo : EIATTR_KPARAM_INFO
	.align		4
.L_11:
        /*0028*/ 	.byte	0x04, 0x17
        /*002a*/ 	.short	(.L_13 - .L_12)
.L_12:
        /*002c*/ 	.word	0x00000000
        /*0030*/ 	.short	0x0000
        /*0032*/ 	.short	0x0000
        /*0034*/ 	.byte	0x00, 0xf0, 0x21, 0x00


	//----- nvinfo : EIATTR_SPARSE_MMA_MASK
	.align		4
.L_13:
        /*0038*/ 	.byte	0x03, 0x50
        /*003a*/ 	.short	0x0000


	//----- nvinfo : EIATTR_MAXREG_COUNT
	.align		4
        /*003c*/ 	.byte	0x03, 0x1b
        /*003e*/ 	.short	0x00ff


	//----- nvinfo : EIATTR_MERCURY_ISA_VERSION
	.align		4
        /*0040*/ 	.byte	0x03, 0x5f
        /*0042*/ 	.short	0x0101


	//----- nvinfo : EIATTR_VRC_CTA_INIT_COUNT
	.align		4
        /*0044*/ 	.byte	0x02, 0x4a
	.zero		1
	.zero		1


	//----- nvinfo : EIATTR_EXIT_INSTR_OFFSETS
	.align		4
        /*0048*/ 	.byte	0x04, 0x1c
        /*004a*/ 	.short	(.L_15 - .L_14)


	//   ....[0]....
.L_14:
        /*004c*/ 	.word	0x00000080


	//   ....[1]....
        /*0050*/ 	.word	0x00000110


	//----- nvinfo : EIATTR_CBANK_PARAM_SIZE
	.align		4
.L_15:
        /*0054*/ 	.byte	0x03, 0x19
        /*0056*/ 	.short	0x0018


	//----- nvinfo : EIATTR_PARAM_CBANK
	.align		4
        /*0058*/ 	.byte	0x04, 0x0a
        /*005a*/ 	.short	(.L_17 - .L_16)
	.align		4
.L_16:
        /*005c*/ 	.word	index@(.nv.constant0._Z4iotamPll)
        /*0060*/ 	.short	0x0380
        /*0062*/ 	.short	0x0018


	//----- nvinfo : EIATTR_SW_WAR
	.align		4
.L_17:
        /*0064*/ 	.byte	0x04, 0x36
        /*0066*/ 	.short	(.L_19 - .L_18)
.L_18:
        /*0068*/ 	.word	0x00000008
.L_19:


//--------------------- .nv.callgraph             --------------------------
	.section	.nv.callgraph,"",@"SHT_CUDA_CALLGRAPH"
	.align	4
	.sectionentsize	8
	.align		4
        /*0000*/ 	.word	0x00000000
	.align		4
        /*0004*/ 	.word	0xffffffff
	.align		4
        /*0008*/ 	.word	0x00000000
	.align		4
        /*000c*/ 	.word	0xfffffffe
	.align		4
        /*0010*/ 	.word	0x00000000
	.align		4
        /*0014*/ 	.word	0xfffffffd
	.align		4
        /*0018*/ 	.word	0x00000000
	.align		4
        /*001c*/ 	.word	0xfffffffc


//--------------------- .text._Z4iotamPll         --------------------------
	.section	.text._Z4iotamPll,"ax",@progbits
	.align	128
        .global         _Z4iotamPll
        .type           _Z4iotamPll,@function
        .size           _Z4iotamPll,(.L_x_1 - _Z4iotamPll)
        .other          _Z4iotamPll,@"STO_CUDA_ENTRY STV_DEFAULT"
_Z4iotamPll:
.text._Z4iotamPll:
[----:B------:R-:W-:Y:S01]  /*0000*/  LDC R1, c[0x0][0x37c] ;  /* 0x0000df00ff017b82 */ /* 0x000fe20000000800 */
[----:B------:R-:W0:Y:S07]  /*0010*/  S2R R3, SR_TID.X ;  /* 0x0000000000037919 */ /* 0x000e2e0000002100 */
[----:B------:R-:W0:Y:S01]  /*0020*/  S2UR UR4, SR_CTAID.X ;  /* 0x00000000000479c3 */ /* 0x000e220000002500 */
[----:B------:R-:W1:Y:S07]  /*0030*/  LDCU.64 UR6, c[0x0][0x380] ;  /* 0x00007000ff0677ac */ /* 0x000e6e0008000a00 */
[----:B------:R-:W0:Y:S02]  /*0040*/  LDC R0, c[0x0][0x360] ;  /* 0x0000d800ff007b82 */ /* 0x000e240000000800 */
[----:B0-----:R-:W-:-:S05]  /*0050*/  IMAD R0, R0, UR4, R3 ;  /* 0x0000000400007c24 */ /* 0x001fca000f8e0203 */
[----:B-1----:R-:W-:-:S04]  /*0060*/  ISETP.GE.U32.AND P0, PT, R0, UR6, PT ;  /* 0x0000000600007c0c */ /* 0x002fc8000bf06070 */
[----:B------:R-:W-:-:S13]  /*0070*/  ISETP.GE.U32.AND.EX P0, PT, RZ, UR7, PT, P0 ;  /* 0x00000007ff007c0c */ /* 0x000fda000bf06100 */
[----:B------:R-:W-:Y:S05]  /*0080*/  @P0 EXIT ;  /* 0x000000000000094d */ /* 0x000fea0003800000 */
[----:B------:R-:W0:Y:S01]  /*0090*/  LDCU.64 UR6, c[0x0][0x390] ;  /* 0x00007200ff0677ac */ /* 0x000e220008000a00 */
[----:B------:R-:W1:Y:S01]  /*00a0*/  LDCU.64 UR8, c[0x0][0x388] ;  /* 0x00007100ff0877ac */ /* 0x000e620008000a00 */
[----:B------:R-:W2:Y:S01]  /*00b0*/  LDCU.64 UR4, c[0x0][0x358] ;  /* 0x00006b00ff0477ac */ /* 0x000ea20008000a00 */
[C---:B0-----:R-:W-:Y:S02]  /*00c0*/  IADD3 R2, P0, PT, R0.reuse, UR6, RZ ;  /* 0x0000000600027c10 */ /* 0x041fe4000ff1e0ff */
[----:B-1----:R-:W-:-:S03]  /*00d0*/  LEA R4, P1, R0, UR8, 0x3 ;  /* 0x0000000800047c11 */ /* 0x002fc6000f8218ff */
[----:B------:R-:W-:Y:S01]  /*00e0*/  IMAD.X R3, RZ, RZ, UR7, P0 ;  /* 0x00000007ff037e24 */ /* 0x000fe200080e06ff */
[----:B------:R-:W-:-:S05]  /*00f0*/  LEA.HI.X R5, R0, UR9, RZ, 0x3, P1 ;  /* 0x0000000900057c11 */ /* 0x000fca00088f1cff */
[----:B--2---:R-:W-:Y:S01]  /*0100*/  STG.E.64 desc[UR4][R4.64], R2 ;  /* 0x0000000204007986 */ /* 0x004fe2000c101b04 */
[----:B------:R-:W-:Y:S05]  /*0110*/  EXIT ;  /* 0x000000000000794d */ /* 0x000fea0003800000 */
.L_x_0:
[----:B------:R-:W-:-:S00]  /*0120*/  BRA `(.L_x_0) ;  /* 0xfffffffc00fc7947 */ /* 0x000fc0000383ffff */
[----:B------:R-:W-:-:S00]  /*0130*/  NOP ;  /* 0x0000000000007918 */ /* 0x000fc00000000000 */
        /* <DEDUP_REMOVED lines=12> */
.L_x_1:


//--------------------- .nv.shared.reserved.0     --------------------------
	.section	.nv.shared.reserved.0,"aw",@nobits
	.weak		__nv_reservedSMEM_offset_0_alias
	.size		__nv_reservedSMEM_offset_0_alias, 0, 64
	.other		__nv_reservedSMEM_offset_0_alias,@"STO_CUDA_RESERVED_SHARED STV_DEFAULT"
__nv_reservedSMEM_offset_0_alias:
	.zero		0
	.zero		64


//--------------------- .nv.constant0._Z4iotamPll --------------------------
	.section	.nv.constant0._Z4iotamPll,"a",@progbits
	.sectionflags	@""
	.align	4
.nv.constant0._Z4iotamPll:
	.zero		920


//--------------------- SYMBOLS --------------------------

	.type		.nv.reservedSmem.offset0,@object
	.size		.nv.reservedSmem.offset0,0x4
